//
// Generated by NVIDIA NVVM Compiler
//
// Compiler Build ID: CL-36424714
// Cuda compilation tools, release 13.0, V13.0.88
// Based on NVVM 20.0.0
//

.version 9.0
.target sm_100
.address_size 64

	// .globl	_Z12count_kernelPKciS0_iPi
.extern .shared .align 16 .b8 sdata[];

.visible .entry _Z12count_kernelPKciS0_iPi(
	.param .u64 .ptr .align 1 _Z12count_kernelPKciS0_iPi_param_0,
	.param .u32 _Z12count_kernelPKciS0_iPi_param_1,
	.param .u64 .ptr .align 1 _Z12count_kernelPKciS0_iPi_param_2,
	.param .u32 _Z12count_kernelPKciS0_iPi_param_3,
	.param .u64 .ptr .align 1 _Z12count_kernelPKciS0_iPi_param_4
)
{
	.reg .pred 	%p<35>;
	.reg .b16 	%rs<17>;
	.reg .b32 	%r<49>;
	.reg .b64 	%rd<15>;

	ld.param.u64 	%rd7, [_Z12count_kernelPKciS0_iPi_param_0];
	ld.param.u32 	%r13, [_Z12count_kernelPKciS0_iPi_param_1];
	ld.param.u64 	%rd5, [_Z12count_kernelPKciS0_iPi_param_2];
	ld.param.u32 	%r14, [_Z12count_kernelPKciS0_iPi_param_3];
	ld.param.u64 	%rd6, [_Z12count_kernelPKciS0_iPi_param_4];
	cvta.to.global.u64 	%rd1, %rd7;
	mov.u32 	%r16, %ctaid.x;
	mov.u32 	%r48, %ntid.x;
	mov.u32 	%r2, %tid.x;
	mad.lo.s32 	%r3, %r16, %r48, %r2;
	add.s32 	%r4, %r14, %r3;
	setp.gt.s32 	%p5, %r4, %r13;
	mov.b32 	%r47, 0;
	@%p5 bra 	$L__BB0_24;
	setp.lt.s32 	%p6, %r14, 1;
	@%p6 bra 	$L__BB0_19;
	cvta.to.global.u64 	%rd2, %rd5;
	mov.b32 	%r46, 0;
	bra.uni 	$L__BB0_18;
$L__BB0_3:
	add.s32 	%r20, %r46, 1;
	setp.eq.s32 	%p8, %r20, %r14;
	@%p8 bra 	$L__BB0_19;
	ld.global.u8 	%rs3, [%rd3+1];
	ld.global.u8 	%rs4, [%rd4+1];
	setp.ne.s16 	%p9, %rs3, %rs4;
	@%p9 bra 	$L__BB0_24;
	add.s32 	%r22, %r46, 2;
	setp.eq.s32 	%p10, %r22, %r14;
	@%p10 bra 	$L__BB0_19;
	ld.global.u8 	%rs5, [%rd3+2];
	ld.global.u8 	%rs6, [%rd4+2];
	setp.ne.s16 	%p11, %rs5, %rs6;
	@%p11 bra 	$L__BB0_24;
	add.s32 	%r24, %r46, 3;
	setp.eq.s32 	%p12, %r24, %r14;
	@%p12 bra 	$L__BB0_19;
	ld.global.u8 	%rs7, [%rd3+3];
	ld.global.u8 	%rs8, [%rd4+3];
	setp.ne.s16 	%p13, %rs7, %rs8;
	@%p13 bra 	$L__BB0_24;
	add.s32 	%r26, %r46, 4;
	setp.eq.s32 	%p14, %r26, %r14;
	@%p14 bra 	$L__BB0_19;
	ld.global.u8 	%rs9, [%rd3+4];
	ld.global.u8 	%rs10, [%rd4+4];
	setp.ne.s16 	%p15, %rs9, %rs10;
	@%p15 bra 	$L__BB0_24;
	add.s32 	%r28, %r46, 5;
	setp.eq.s32 	%p16, %r28, %r14;
	@%p16 bra 	$L__BB0_19;
	ld.global.u8 	%rs11, [%rd3+5];
	ld.global.u8 	%rs12, [%rd4+5];
	setp.ne.s16 	%p17, %rs11, %rs12;
	@%p17 bra 	$L__BB0_24;
	add.s32 	%r30, %r46, 6;
	setp.eq.s32 	%p18, %r30, %r14;
	@%p18 bra 	$L__BB0_19;
	ld.global.u8 	%rs13, [%rd3+6];
	ld.global.u8 	%rs14, [%rd4+6];
	setp.ne.s16 	%p19, %rs13, %rs14;
	@%p19 bra 	$L__BB0_24;
	add.s32 	%r32, %r46, 7;
	setp.eq.s32 	%p20, %r32, %r14;
	@%p20 bra 	$L__BB0_19;
	ld.global.u8 	%rs15, [%rd3+7];
	ld.global.u8 	%rs16, [%rd4+7];
	setp.ne.s16 	%p21, %rs15, %rs16;
	@%p21 bra 	$L__BB0_24;
	add.s32 	%r46, %r46, 8;
	setp.eq.s32 	%p22, %r46, %r14;
	@%p22 bra 	$L__BB0_19;
$L__BB0_18:
	.pragma "nounroll";
	add.s32 	%r19, %r46, %r3;
	cvt.s64.s32 	%rd8, %r19;
	add.s64 	%rd3, %rd1, %rd8;
	ld.global.u8 	%rs1, [%rd3];
	cvt.u64.u32 	%rd9, %r46;
	add.s64 	%rd4, %rd2, %rd9;
	ld.global.u8 	%rs2, [%rd4];
	setp.eq.s16 	%p7, %rs1, %rs2;
	mov.b32 	%r47, 0;
	@%p7 bra 	$L__BB0_3;
	bra.uni 	$L__BB0_24;
$L__BB0_19:
	setp.eq.s32 	%p24, %r3, 0;
	mov.pred 	%p33, -1;
	@%p24 bra 	$L__BB0_21;
	cvt.s64.s32 	%rd10, %r3;
	add.s64 	%rd11, %rd1, %rd10;
	ld.global.s8 	%r34, [%rd11+-1];
	add.s32 	%r35, %r34, -123;
	setp.lt.u32 	%p33, %r35, -26;
$L__BB0_21:
	setp.ge.s32 	%p26, %r4, %r13;
	mov.pred 	%p34, -1;
	@%p26 bra 	$L__BB0_23;
	cvt.s64.s32 	%rd12, %r4;
	add.s64 	%rd13, %rd1, %rd12;
	ld.global.s8 	%r36, [%rd13];
	add.s32 	%r37, %r36, -123;
	setp.lt.u32 	%p34, %r37, -26;
$L__BB0_23:
	and.pred  	%p27, %p33, %p34;
	selp.u32 	%r47, 1, 0, %p27;
$L__BB0_24:
	shl.b32 	%r38, %r2, 2;
	mov.u32 	%r39, sdata;
	add.s32 	%r9, %r39, %r38;
	st.shared.u32 	[%r9], %r47;
	bar.sync 	0;
	setp.lt.u32 	%p28, %r48, 2;
	@%p28 bra 	$L__BB0_28;
$L__BB0_25:
	shr.u32 	%r11, %r48, 1;
	setp.ge.u32 	%p29, %r2, %r11;
	@%p29 bra 	$L__BB0_27;
	shl.b32 	%r40, %r11, 2;
	add.s32 	%r41, %r9, %r40;
	ld.shared.u32 	%r42, [%r41];
	ld.shared.u32 	%r43, [%r9];
	add.s32 	%r44, %r43, %r42;
	st.shared.u32 	[%r9], %r44;
$L__BB0_27:
	bar.sync 	0;
	setp.gt.u32 	%p30, %r48, 3;
	mov.u32 	%r48, %r11;
	@%p30 bra 	$L__BB0_25;
$L__BB0_28:
	setp.ne.s32 	%p31, %r2, 0;
	@%p31 bra 	$L__BB0_31;
	ld.shared.u32 	%r12, [sdata];
	setp.lt.s32 	%p32, %r12, 1;
	@%p32 bra 	$L__BB0_31;
	cvta.to.global.u64 	%rd14, %rd6;
	atom.global.add.u32 	%r45, [%rd14], %r12;
$L__BB0_31:
	ret;

}


// ===== COMPILED SASS (sm_100) =====

	.target	sm_100

	.elftype	@"ET_EXEC"


//--------------------- .note.nv.tkinfo           --------------------------
	.section	.note.nv.tkinfo,"",@"SHT_NOTE"
	.sectionflags	@"SHF_NOTE_NV_TKINFO"
	.tkinfo
        /*0018*/ 	.word	0x00000002
        /*0030*/ 	.string	""
        /*0030*/ 	.string	"ptxas"
        /*0030*/ 	.string	"Cuda compilation tools, release 13.0, V13.0.88"
        /*0030*/ 	.string	"Build cuda_13.0.r13.0/compiler.36424714_0"
        /*0030*/ 	.string	"-arch sm_100 -m 64 "



//--------------------- .note.nv.cuinfo           --------------------------
	.section	.note.nv.cuinfo,"",@"SHT_NOTE"
	.sectionflags	@"SHF_NOTE_NV_CUINFO"
        /*0018*/ 	.short	0x0002
        /*001a*/ 	.short	0x0064
        /*001c*/ 	.short	0x0082
	.zero		2


//--------------------- .nv.info                  --------------------------
	.section	.nv.info,"",@"SHT_CUDA_INFO"
	.align	4


	//----- nvinfo : EIATTR_REGCOUNT
	.align		4
        /*0000*/ 	.byte	0x04, 0x2f
        /*0002*/ 	.short	(.L_1 - .L_0)
	.align		4
.L_0:
        /*0004*/ 	.word	index@(_Z12count_kernelPKciS0_iPi)
        /*0008*/ 	.word	0x00000010


	//----- nvinfo : EIATTR_FRAME_SIZE
	.align		4
.L_1:
        /*000c*/ 	.byte	0x04, 0x11
        /*000e*/ 	.short	(.L_3 - .L_2)
	.align		4
.L_2:
        /*0010*/ 	.word	index@(_Z12count_kernelPKciS0_iPi)
        /*0014*/ 	.word	0x00000000


	//----- nvinfo : EIATTR_MIN_STACK_SIZE
	.align		4
.L_3:
        /*0018*/ 	.byte	0x04, 0x12
        /*001a*/ 	.short	(.L_5 - .L_4)
	.align		4
.L_4:
        /*001c*/ 	.word	index@(_Z12count_kernelPKciS0_iPi)
        /*0020*/ 	.word	0x00000000
.L_5:


//--------------------- .nv.compat                --------------------------
	.section	.nv.compat,"",@"SHT_CUDA_COMPAT_INFO"
	.align	4
        /*0000*/ 	.byte	0x02, 0x09, 0x00, 0x00, 0x02, 0x02, 0x01, 0x00, 0x02, 0x05, 0x05, 0x00, 0x03, 0x07, 0x01, 0x01
        /*0010*/ 	.byte	0x02, 0x03, 0x00, 0x00, 0x02, 0x06, 0x01, 0x00, 0x04, 0x0b, 0x08, 0x00, 0x09, 0x00, 0x00, 0x00
        /*0020*/ 	.byte	0x00, 0x00, 0x00, 0x00


//--------------------- .nv.info._Z12count_kernelPKciS0_iPi --------------------------
	.section	.nv.info._Z12count_kernelPKciS0_iPi,"",@"SHT_CUDA_INFO"
	.sectionflags	@""
	.align	4


	//----- nvinfo : EIATTR_CUDA_API_VERSION
	.align		4
        /*0000*/ 	.byte	0x04, 0x37
        /*0002*/ 	.short	(.L_7 - .L_6)
.L_6:
        /*0004*/ 	.word	0x00000082


	//----- nvinfo : EIATTR_KPARAM_INFO
	.align		4
.L_7:
        /*0008*/ 	.byte	0x04, 0x17
        /*000a*/ 	.short	(.L_9 - .L_8)
.L_8:
        /*000c*/ 	.word	0x00000000
        /*0010*/ 	.short	0x0004
        /*0012*/ 	.short	0x0020
        /*0014*/ 	.byte	0x00, 0xf5, 0x21, 0x00


	//----- nvinfo : EIATTR_KPARAM_INFO
	.align		4
.L_9:
        /*0018*/ 	.byte	0x04, 0x17
        /*001a*/ 	.short	(.L_11 - .L_10)
.L_10:
        /*001c*/ 	.word	0x00000000
        /*0020*/ 	.short	0x0003
        /*0022*/ 	.short	0x0018
        /*0024*/ 	.byte	0x00, 0xf0, 0x11, 0x00


	//----- nvinfo : EIATTR_KPARAM_INFO
	.align		4
.L_11:
        /*0028*/ 	.byte	0x04, 0x17
        /*002a*/ 	.short	(.L_13 - .L_12)
.L_12:
        /*002c*/ 	.word	0x00000000
        /*0030*/ 	.short	0x0002
        /*0032*/ 	.short	0x0010
        /*0034*/ 	.byte	0x00, 0xf5, 0x21, 0x00


	//----- nvinfo : EIATTR_KPARAM_INFO
	.align		4
.L_13:
        /*0038*/ 	.byte	0x04, 0x17
        /*003a*/ 	.short	(.L_15 - .L_14)
.L_14:
        /*003c*/ 	.word	0x00000000
        /*0040*/ 	.short	0x0001
        /*0042*/ 	.short	0x0008
        /*0044*/ 	.byte	0x00, 0xf0, 0x11, 0x00


	//----- nvinfo : EIATTR_KPARAM_INFO
	.align		4
.L_15:
        /*0048*/ 	.byte	0x04, 0x17
        /*004a*/ 	.short	(.L_17 - .L_16)
.L_16:
        /*004c*/ 	.word	0x00000000
        /*0050*/ 	.short	0x0000
        /*0052*/ 	.short	0x0000
        /*0054*/ 	.byte	0x00, 0xf5, 0x21, 0x00


	//----- nvinfo : EIATTR_SPARSE_MMA_MASK
	.align		4
.L_17:
        /*0058*/ 	.byte	0x03, 0x50
        /*005a*/ 	.short	0x0000


	//----- nvinfo : EIATTR_MAXREG_COUNT
	.align		4
        /*005c*/ 	.byte	0x03, 0x1b
        /*005e*/ 	.short	0x00ff


	//----- nvinfo : EIATTR_NUM_BARRIERS
	.align		4
        /*0060*/ 	.byte	0x02, 0x4c
        /*0062*/ 	.byte	0x01
	.zero		1


	//----- nvinfo : EIATTR_MERCURY_ISA_VERSION
	.align		4
        /*0064*/ 	.byte	0x03, 0x5f
        /*0066*/ 	.short	0x0101


	//----- nvinfo : EIATTR_VRC_CTA_INIT_COUNT
	.align		4
        /*0068*/ 	.byte	0x02, 0x4a
	.zero		1
	.zero		1


	//----- nvinfo : EIATTR_EXIT_INSTR_OFFSETS
	.align		4
        /*006c*/ 	.byte	0x04, 0x1c
        /*006e*/ 	.short	(.L_19 - .L_18)


	//   ....[0]....
.L_18:
        /*0070*/ 	.word	0x00000770


	//   ....[1]....
        /*0074*/ 	.word	0x000007d0


	//   ....[2]....
        /*0078*/ 	.word	0x00000800


	//----- nvinfo : EIATTR_CRS_STACK_SIZE
	.align		4
.L_19:
        /*007c*/ 	.byte	0x04, 0x1e
        /*007e*/ 	.short	(.L_21 - .L_20)
.L_20:
        /*0080*/ 	.word	0x00000000


	//----- nvinfo : EIATTR_CBANK_PARAM_SIZE
	.align		4
.L_21:
        /*0084*/ 	.byte	0x03, 0x19
        /*0086*/ 	.short	0x0028


	//----- nvinfo : EIATTR_PARAM_CBANK
	.align		4
        /*0088*/ 	.byte	0x04, 0x0a
        /*008a*/ 	.short	(.L_23 - .L_22)
	.align		4
.L_22:
        /*008c*/ 	.word	index@(.nv.constant0._Z12count_kernelPKciS0_iPi)
        /*0090*/ 	.short	0x0380
        /*0092*/ 	.short	0x0028


	//----- nvinfo : EIATTR_SW_WAR
	.align		4
.L_23:
        /*0094*/ 	.byte	0x04, 0x36
        /*0096*/ 	.short	(.L_25 - .L_24)
.L_24:
        /*0098*/ 	.word	0x00000008
.L_25:


//--------------------- .nv.callgraph             --------------------------
	.section	.nv.callgraph,"",@"SHT_CUDA_CALLGRAPH"
	.align	4
	.sectionentsize	8
	.align		4
        /*0000*/ 	.word	0x00000000
	.align		4
        /*0004*/ 	.word	0xffffffff
	.align		4
        /*0008*/ 	.word	0x00000000
	.align		4
        /*000c*/ 	.word	0xfffffffe
	.align		4
        /*0010*/ 	.word	0x00000000
	.align		4
        /*0014*/ 	.word	0xfffffffd
	.align		4
        /*0018*/ 	.word	0x00000000
	.align		4
        /*001c*/ 	.word	0xfffffffc


//--------------------- .text._Z12count_kernelPKciS0_iPi --------------------------
	.section	.text._Z12count_kernelPKciS0_iPi,"ax",@progbits
	.align	128
        .global         _Z12count_kernelPKciS0_iPi
        .type           _Z12count_kernelPKciS0_iPi,@function
        .size           _Z12count_kernelPKciS0_iPi,(.L_x_7 - _Z12count_kernelPKciS0_iPi)
        .other          _Z12count_kernelPKciS0_iPi,@"STO_CUDA_ENTRY STV_DEFAULT"
_Z12count_kernelPKciS0_iPi:
.text._Z12count_kernelPKciS0_iPi:
[----:B------:R-:W-:Y:S01]  /*0000*/  LDC R1, c[0x0][0x37c] ;  /* 0x0000df00ff017b82 */ /* 0x000fe20000000800 */
[----:B------:R-:W0:Y:S07]  /*0010*/  S2R R0, SR_TID.X ;  /* 0x0000000000007919 */ /* 0x000e2e0000002100 */
[----:B------:R-:W0:Y:S01]  /*0020*/  S2UR UR4, SR_CTAID.X ;  /* 0x00000000000479c3 */ /* 0x000e220000002500 */
[----:B------:R-:W1:Y:S01]  /*0030*/  LDCU UR5, c[0x0][0x398] ;  /* 0x00007300ff0577ac */ /* 0x000e620008000800 */
[----:B------:R-:W-:Y:S01]  /*0040*/  BSSY.RECONVERGENT B0, `(.L_x_0) ;  /* 0x000005e000007945 */ /* 0x000fe20003800200 */
[----:B------:R-:W-:Y:S01]  /*0050*/  IMAD.MOV.U32 R9, RZ, RZ, RZ ;  /* 0x000000ffff097224 */ /* 0x000fe200078e00ff */
[----:B------:R-:W2:Y:S04]  /*0060*/  LDCU UR8, c[0x0][0x388] ;  /* 0x00007100ff0877ac */ /* 0x000ea80008000800 */
[----:B------:R-:W0:Y:S01]  /*0070*/  LDC R7, c[0x0][0x360] ;  /* 0x0000d800ff077b82 */ /* 0x000e220000000800 */
[----:B------:R-:W3:Y:S01]  /*0080*/  LDCU.64 UR6, c[0x0][0x358] ;  /* 0x00006b00ff0677ac */ /* 0x000ee20008000a00 */
[----:B------:R-:W4:Y:S01]  /*0090*/  LDCU.64 UR10, c[0x0][0x380] ;  /* 0x00007000ff0a77ac */ /* 0x000f220008000a00 */
[----:B------:R-:W0:Y:S02]  /*00a0*/  LDCU.64 UR12, c[0x0][0x390] ;  /* 0x00007200ff0c77ac */ /* 0x000e240008000a00 */
[----:B0-----:R-:W-:-:S04]  /*00b0*/  IMAD R6, R7, UR4, R0 ;  /* 0x0000000407067c24 */ /* 0x001fc8000f8e0200 */
[----:B-1----:R-:W-:-:S05]  /*00c0*/  VIADD R8, R6, UR5 ;  /* 0x0000000506087c36 */ /* 0x002fca0008000000 */
[----:B--2---:R-:W-:-:S13]  /*00d0*/  ISETP.GT.AND P0, PT, R8, UR8, PT ;  /* 0x0000000808007c0c */ /* 0x004fda000bf04270 */
[----:B---34-:R-:W-:Y:S05]  /*00e0*/  @P0 BRA `(.L_x_1) ;  /* 0x00000004004c0947 */ /* 0x018fea0003800000 */
[----:B------:R-:W-:-:S09]  /*00f0*/  UISETP.GE.AND UP0, UPT, UR5, 0x1, UPT ;  /* 0x000000010500788c */ /* 0x000fd2000bf06270 */
[----:B------:R-:W-:Y:S05]  /*0100*/  BRA.U !UP0, `(.L_x_2) ;  /* 0x0000000508007547 */ /* 0x000fea000b800000 */
[----:B------:R-:W0:Y:S01]  /*0110*/  LDC R10, c[0x0][0x398] ;  /* 0x0000e600ff0a7b82 */ /* 0x000e220000000800 */
[----:B------:R-:W-:-:S07]  /*0120*/  IMAD.MOV.U32 R11, RZ, RZ, RZ ;  /* 0x000000ffff0b7224 */ /* 0x000fce00078e00ff */
.L_x_3:
[----:B------:R-:W-:Y:S01]  /*0130*/  IMAD.IADD R5, R6, 0x1, R11 ;  /* 0x0000000106057824 */ /* 0x000fe200078e020b */
[----:B------:R-:W-:-:S04]  /*0140*/  IADD3 R2, P1, PT, R11, UR12, RZ ;  /* 0x0000000c0b027c10 */ /* 0x000fc8000ff3e0ff */
[----:B------:R-:W-:Y:S01]  /*0150*/  IADD3 R4, P0, PT, R5, UR10, RZ ;  /* 0x0000000a05047c10 */ /* 0x000fe2000ff1e0ff */
[----:B------:R-:W-:-:S03]  /*0160*/  IMAD.X R3, RZ, RZ, UR13, P1 ;  /* 0x0000000dff037e24 */ /* 0x000fc600088e06ff */
[----:B------:R-:W-:Y:S02]  /*0170*/  LEA.HI.X.SX32 R5, R5, UR11, 0x1, P0 ;  /* 0x0000000b05057c11 */ /* 0x000fe400080f0eff */
[----:B------:R-:W2:Y:S04]  /*0180*/  LDG.E.U8 R12, desc[UR6][R2.64] ;  /* 0x00000006020c7981 */ /* 0x000ea8000c1e1100 */
[----:B------:R-:W2:Y:S02]  /*0190*/  LDG.E.U8 R9, desc[UR6][R4.64] ;  /* 0x0000000604097981 */ /* 0x000ea4000c1e1100 */
[----:B--2---:R-:W-:Y:S01]  /*01a0*/  ISETP.NE.AND P0, PT, R9, R12, PT ;  /* 0x0000000c0900720c */ /* 0x004fe20003f05270 */
[----:B------:R-:W-:-:S12]  /*01b0*/  IMAD.MOV.U32 R9, RZ, RZ, RZ ;  /* 0x000000ffff097224 */ /* 0x000fd800078e00ff */
[----:B------:R-:W-:Y:S05]  /*01c0*/  @P0 BRA `(.L_x_1) ;  /* 0x0000000400140947 */ /* 0x000fea0003800000 */
[----:B------:R-:W-:-:S05]  /*01d0*/  VIADD R13, R11, 0x1 ;  /* 0x000000010b0d7836 */ /* 0x000fca0000000000 */
[----:B0-----:R-:W-:-:S13]  /*01e0*/  ISETP.NE.AND P0, PT, R13, R10, PT ;  /* 0x0000000a0d00720c */ /* 0x001fda0003f05270 */
[----:B------:R-:W-:Y:S05]  /*01f0*/  @!P0 BRA `(.L_x_2) ;  /* 0x0000000000c48947 */ /* 0x000fea0003800000 */
[----:B------:R-:W2:Y:S04]  /*0200*/  LDG.E.U8 R12, desc[UR6][R4.64+0x1] ;  /* 0x00000106040c7981 */ /* 0x000ea8000c1e1100 */
[----:B------:R-:W2:Y:S02]  /*0210*/  LDG.E.U8 R13, desc[UR6][R2.64+0x1] ;  /* 0x00000106020d7981 */ /* 0x000ea4000c1e1100 */
[----:B--2---:R-:W-:-:S13]  /*0220*/  ISETP.NE.AND P0, PT, R12, R13, PT ;  /* 0x0000000d0c00720c */ /* 0x004fda0003f05270 */
[----:B------:R-:W-:Y:S05]  /*0230*/  @P0 BRA `(.L_x_1) ;  /* 0x0000000000f80947 */ /* 0x000fea0003800000 */
[----:B------:R-:W-:-:S05]  /*0240*/  VIADD R13, R11, 0x2 ;  /* 0x000000020b0d7836 */ /* 0x000fca0000000000 */
[----:B------:R-:W-:-:S13]  /*0250*/  ISETP.NE.AND P0, PT, R13, R10, PT ;  /* 0x0000000a0d00720c */ /* 0x000fda0003f05270 */
        /* <DEDUP_REMOVED lines=42> */
[----:B------:R-:W-:Y:S05]  /*0500*/  @P0 BRA `(.L_x_3) ;  /* 0xfffffffc00080947 */ /* 0x000fea000383ffff */
.L_x_2:
[----:B------:R-:W0:Y:S01]  /*0510*/  LDCU UR4, c[0x0][0x388] ;  /* 0x00007100ff0477ac */ /* 0x000e220008000800 */
[----:B------:R-:W-:-:S13]  /*0520*/  ISETP.NE.AND P1, PT, R6, RZ, PT ;  /* 0x000000ff0600720c */ /* 0x000fda0003f25270 */
[----:B------:R-:W1:Y:S01]  /*0530*/  @P1 LDC.64 R2, c[0x0][0x380] ;  /* 0x0000e000ff021b82 */ /* 0x000e620000000a00 */
[----:B0-----:R-:W-:-:S13]  /*0540*/  ISETP.GE.AND P0, PT, R8, UR4, PT ;  /* 0x0000000408007c0c */ /* 0x001fda000bf06270 */
[----:B------:R-:W0:Y:S01]  /*0550*/  @!P0 LDC.64 R4, c[0x0][0x380] ;  /* 0x0000e000ff048b82 */ /* 0x000e220000000a00 */
[----:B-1----:R-:W-:-:S04]  /*0560*/  @P1 IADD3 R2, P2, PT, R6, R2, RZ ;  /* 0x0000000206021210 */ /* 0x002fc80007f5e0ff */
[----:B------:R-:W-:-:S05]  /*0570*/  @P1 LEA.HI.X.SX32 R3, R6, R3, 0x1, P2 ;  /* 0x0000000306031211 */ /* 0x000fca00010f0eff */
[----:B------:R-:W2:Y:S01]  /*0580*/  @P1 LDG.E.S8 R2, desc[UR6][R2.64+-0x1] ;  /* 0xffffff0602021981 */ /* 0x000ea2000c1e1300 */
[----:B0-----:R-:W-:-:S04]  /*0590*/  @!P0 IADD3 R4, P3, PT, R8, R4, RZ ;  /* 0x0000000408048210 */ /* 0x001fc80007f7e0ff */
[----:B------:R-:W-:-:S05]  /*05a0*/  @!P0 LEA.HI.X.SX32 R5, R8, R5, 0x1, P3 ;  /* 0x0000000508058211 */ /* 0x000fca00018f0eff */
[----:B------:R-:W3:Y:S01]  /*05b0*/  @!P0 LDG.E.S8 R4, desc[UR6][R4.64] ;  /* 0x0000000604048981 */ /* 0x000ee2000c1e1300 */
[----:B--2---:R-:W-:-:S05]  /*05c0*/  @P1 VIADD R6, R2, 0xffffff85 ;  /* 0xffffff8502061836 */ /* 0x004fca0000000000 */
[----:B------:R-:W-:Y:S01]  /*05d0*/  ISETP.LT.U32.OR P1, PT, R6, -0x1a, !P1 ;  /* 0xffffffe60600780c */ /* 0x000fe20004f21470 */
[----:B---3--:R-:W-:-:S05]  /*05e0*/  @!P0 VIADD R8, R4, 0xffffff85 ;  /* 0xffffff8504088836 */ /* 0x008fca0000000000 */
[----:B------:R-:W-:-:S04]  /*05f0*/  ISETP.LT.U32.OR P0, PT, R8, -0x1a, P0 ;  /* 0xffffffe60800780c */ /* 0x000fc80000701470 */
[----:B------:R-:W-:-:S04]  /*0600*/  PLOP3.LUT P0, PT, P1, P0, PT, 0x80, 0x8 ;  /* 0x000000000008781c */ /* 0x000fc80000f01070 */
[----:B------:R-:W-:-:S09]  /*0610*/  SEL R9, RZ, 0x1, !P0 ;  /* 0x00000001ff097807 */ /* 0x000fd20004000000 */
.L_x_1:
[----:B------:R-:W-:Y:S05]  /*0620*/  BSYNC.RECONVERGENT B0 ;  /* 0x0000000000007941 */ /* 0x000fea0003800200 */
.L_x_0:
[----:B------:R-:W1:Y:S01]  /*0630*/  S2UR UR5, SR_CgaCtaId ;  /* 0x00000000000579c3 */ /* 0x000e620000008800 */
[----:B------:R-:W-:Y:S01]  /*0640*/  UMOV UR4, 0x400 ;  /* 0x0000040000047882 */ /* 0x000fe20000000000 */
[----:B------:R-:W-:Y:S02]  /*0650*/  ISETP.GE.U32.AND P0, PT, R7, 0x2, PT ;  /* 0x000000020700780c */ /* 0x000fe40003f06070 */
[----:B------:R-:W-:Y:S01]  /*0660*/  ISETP.NE.AND P1, PT, R0, RZ, PT ;  /* 0x000000ff0000720c */ /* 0x000fe20003f25270 */
[----:B-1----:R-:W-:-:S06]  /*0670*/  ULEA UR4, UR5, UR4, 0x18 ;  /* 0x0000000405047291 */ /* 0x002fcc000f8ec0ff */
[----:B------:R-:W-:-:S05]  /*0680*/  LEA R2, R0, UR4, 0x2 ;  /* 0x0000000400027c11 */ /* 0x000fca000f8e10ff */
[----:B------:R1:W-:Y:S01]  /*0690*/  STS [R2], R9 ;  /* 0x0000000902007388 */ /* 0x0003e20000000800 */
[----:B------:R-:W-:Y:S06]  /*06a0*/  BAR.SYNC.DEFER_BLOCKING 0x0 ;  /* 0x0000000000007b1d */ /* 0x000fec0000010000 */
[----:B------:R-:W-:Y:S05]  /*06b0*/  @!P0 BRA `(.L_x_4) ;  /* 0x00000000002c8947 */ /* 0x000fea0003800000 */
.L_x_5:
[----:B-1----:R-:W-:-:S04]  /*06c0*/  SHF.R.U32.HI R9, RZ, 0x1, R7 ;  /* 0x00000001ff097819 */ /* 0x002fc80000011607 */
[----:B------:R-:W-:-:S13]  /*06d0*/  ISETP.GE.U32.AND P0, PT, R0, R9, PT ;  /* 0x000000090000720c */ /* 0x000fda0003f06070 */
[----:B------:R-:W-:Y:S01]  /*06e0*/  @!P0 IMAD R3, R9, 0x4, R2 ;  /* 0x0000000409038824 */ /* 0x000fe200078e0202 */
[----:B------:R-:W-:Y:S05]  /*06f0*/  @!P0 LDS R4, [R2] ;  /* 0x0000000002048984 */ /* 0x000fea0000000800 */
[----:B------:R-:W1:Y:S02]  /*0700*/  @!P0 LDS R3, [R3] ;  /* 0x0000000003038984 */ /* 0x000e640000000800 */
[----:B-1----:R-:W-:-:S05]  /*0710*/  @!P0 IMAD.IADD R5, R3, 0x1, R4 ;  /* 0x0000000103058824 */ /* 0x002fca00078e0204 */
[----:B------:R2:W-:Y:S01]  /*0720*/  @!P0 STS [R2], R5 ;  /* 0x0000000502008388 */ /* 0x0005e20000000800 */
[----:B------:R-:W-:Y:S01]  /*0730*/  BAR.SYNC.DEFER_BLOCKING 0x0 ;  /* 0x0000000000007b1d */ /* 0x000fe20000010000 */
[----:B------:R-:W-:Y:S01]  /*0740*/  ISETP.GT.U32.AND P0, PT, R7, 0x3, PT ;  /* 0x000000030700780c */ /* 0x000fe20003f04070 */
[----:B------:R-:W-:-:S12]  /*0750*/  IMAD.MOV.U32 R7, RZ, RZ, R9 ;  /* 0x000000ffff077224 */ /* 0x000fd800078e0009 */
[----:B--2---:R-:W-:Y:S05]  /*0760*/  @P0 BRA `(.L_x_5) ;  /* 0xfffffffc00d40947 */ /* 0x004fea000383ffff */
.L_x_4:
[----:B------:R-:W-:Y:S05]  /*0770*/  @P1 EXIT ;  /* 0x000000000000194d */ /* 0x000fea0003800000 */
[----:B------:R-:W2:Y:S01]  /*0780*/  S2UR UR5, SR_CgaCtaId ;  /* 0x00000000000579c3 */ /* 0x000ea20000008800 */
[----:B------:R-:W-:Y:S02]  /*0790*/  UMOV UR4, 0x400 ;  /* 0x0000040000047882 */ /* 0x000fe40000000000 */
[----:B--2---:R-:W-:-:S09]  /*07a0*/  ULEA UR4, UR5, UR4, 0x18 ;  /* 0x0000000405047291 */ /* 0x004fd2000f8ec0ff */
[----:B------:R-:W2:Y:S02]  /*07b0*/  LDS R5, [UR4] ;  /* 0x00000004ff057984 */ /* 0x000ea40008000800 */
[----:B--2---:R-:W-:-:S13]  /*07c0*/  ISETP.GE.AND P0, PT, R5, 0x1, PT ;  /* 0x000000010500780c */ /* 0x004fda0003f06270 */
[----:B------:R-:W-:Y:S05]  /*07d0*/  @!P0 EXIT ;  /* 0x000000000000894d */ /* 0x000fea0003800000 */
[----:B-1----:R-:W1:Y:S02]  /*07e0*/  LDC.64 R2, c[0x0][0x3a0] ;  /* 0x0000e800ff027b82 */ /* 0x002e640000000a00 */
[----:B-1----:R-:W-:Y:S01]  /*07f0*/  REDG.E.ADD.STRONG.GPU desc[UR6][R2.64], R5 ;  /* 0x000000050200798e */ /* 0x002fe2000c12e106 */
[----:B------:R-:W-:Y:S05]  /*0800*/  EXIT ;  /* 0x000000000000794d */ /* 0x000fea0003800000 */
.L_x_6:
[----:B------:R-:W-:-:S00]  /*0810*/  BRA `(.L_x_6) ;  /* 0xfffffffc00fc7947 */ /* 0x000fc0000383ffff */
[----:B------:R-:W-:-:S00]  /*0820*/  NOP ;  /* 0x0000000000007918 */ /* 0x000fc00000000000 */
        /* <DEDUP_REMOVED lines=13> */
.L_x_7:


//--------------------- .nv.shared._Z12count_kernelPKciS0_iPi --------------------------
	.section	.nv.shared._Z12count_kernelPKciS0_iPi,"aw",@nobits
	.sectionflags	@""
	.align	16
	.zero		1024


//--------------------- .nv.shared.reserved.0     --------------------------
	.section	.nv.shared.reserved.0,"aw",@nobits
	.weak		__nv_reservedSMEM_offset_0_alias
	.size		__nv_reservedSMEM_offset_0_alias, 0, 64
	.other		__nv_reservedSMEM_offset_0_alias,@"STO_CUDA_RESERVED_SHARED STV_DEFAULT"
__nv_reservedSMEM_offset_0_alias:
	.zero		0
	.zero		64


//--------------------- .nv.constant0._Z12count_kernelPKciS0_iPi --------------------------
	.section	.nv.constant0._Z12count_kernelPKciS0_iPi,"a",@progbits
	.sectionflags	@""
	.align	4
.nv.constant0._Z12count_kernelPKciS0_iPi:
	.zero		936


//--------------------- SYMBOLS --------------------------

	.type		.nv.reservedSmem.offset0,@object
	.size		.nv.reservedSmem.offset0,0x4
	.type		.nv.reservedSmem.cap,@object
	.size		.nv.reservedSmem.cap,0x4
